//
// Generated by NVIDIA NVVM Compiler
//
// Compiler Build ID: CL-36424714
// Cuda compilation tools, release 13.0, V13.0.88
// Based on NVVM 20.0.0
//

.version 9.0
.target sm_100
.address_size 64

	// .globl	_Z3addPfi

.visible .entry _Z3addPfi(
	.param .u64 .ptr .align 1 _Z3addPfi_param_0,
	.param .u32 _Z3addPfi_param_1
)
{
	.reg .pred 	%p<10>;
	.reg .b32 	%r<27>;
	.reg .b64 	%rd<16>;

	ld.param.u64 	%rd8, [_Z3addPfi_param_0];
	ld.param.u32 	%r16, [_Z3addPfi_param_1];
	cvta.to.global.u64 	%rd1, %rd8;
	setp.lt.s32 	%p1, %r16, 1;
	@%p1 bra 	$L__BB0_13;
	and.b32  	%r1, %r16, 15;
	setp.lt.u32 	%p2, %r16, 16;
	mov.b32 	%r24, 0;
	@%p2 bra 	$L__BB0_4;
	and.b32  	%r24, %r16, 2147483632;
	neg.s32 	%r22, %r24;
	add.s64 	%rd14, %rd1, 32;
$L__BB0_3:
	.pragma "nounroll";
	mov.b32 	%r18, 1065353216;
	st.global.u32 	[%rd14+-32], %r18;
	st.global.u32 	[%rd14+-28], %r18;
	st.global.u32 	[%rd14+-24], %r18;
	st.global.u32 	[%rd14+-20], %r18;
	st.global.u32 	[%rd14+-16], %r18;
	st.global.u32 	[%rd14+-12], %r18;
	st.global.u32 	[%rd14+-8], %r18;
	st.global.u32 	[%rd14+-4], %r18;
	st.global.u32 	[%rd14], %r18;
	st.global.u32 	[%rd14+4], %r18;
	st.global.u32 	[%rd14+8], %r18;
	st.global.u32 	[%rd14+12], %r18;
	st.global.u32 	[%rd14+16], %r18;
	st.global.u32 	[%rd14+20], %r18;
	st.global.u32 	[%rd14+24], %r18;
	st.global.u32 	[%rd14+28], %r18;
	add.s32 	%r22, %r22, 16;
	add.s64 	%rd14, %rd14, 64;
	setp.ne.s32 	%p3, %r22, 0;
	@%p3 bra 	$L__BB0_3;
$L__BB0_4:
	setp.eq.s32 	%p4, %r1, 0;
	@%p4 bra 	$L__BB0_13;
	and.b32  	%r7, %r16, 7;
	setp.lt.u32 	%p5, %r1, 8;
	@%p5 bra 	$L__BB0_7;
	mul.wide.u32 	%rd9, %r24, 4;
	add.s64 	%rd10, %rd1, %rd9;
	mov.b32 	%r19, 1065353216;
	st.global.u32 	[%rd10], %r19;
	st.global.u32 	[%rd10+4], %r19;
	st.global.u32 	[%rd10+8], %r19;
	st.global.u32 	[%rd10+12], %r19;
	st.global.u32 	[%rd10+16], %r19;
	st.global.u32 	[%rd10+20], %r19;
	st.global.u32 	[%rd10+24], %r19;
	st.global.u32 	[%rd10+28], %r19;
	add.s32 	%r24, %r24, 8;
$L__BB0_7:
	setp.eq.s32 	%p6, %r7, 0;
	@%p6 bra 	$L__BB0_13;
	and.b32  	%r10, %r16, 3;
	setp.lt.u32 	%p7, %r7, 4;
	@%p7 bra 	$L__BB0_10;
	mul.wide.u32 	%rd11, %r24, 4;
	add.s64 	%rd12, %rd1, %rd11;
	mov.b32 	%r20, 1065353216;
	st.global.u32 	[%rd12], %r20;
	st.global.u32 	[%rd12+4], %r20;
	st.global.u32 	[%rd12+8], %r20;
	st.global.u32 	[%rd12+12], %r20;
	add.s32 	%r24, %r24, 4;
$L__BB0_10:
	setp.eq.s32 	%p8, %r10, 0;
	@%p8 bra 	$L__BB0_13;
	mul.wide.u32 	%rd13, %r24, 4;
	add.s64 	%rd15, %rd1, %rd13;
	neg.s32 	%r26, %r10;
$L__BB0_12:
	.pragma "nounroll";
	mov.b32 	%r21, 1065353216;
	st.global.u32 	[%rd15], %r21;
	add.s64 	%rd15, %rd15, 4;
	add.s32 	%r26, %r26, 1;
	setp.ne.s32 	%p9, %r26, 0;
	@%p9 bra 	$L__BB0_12;
$L__BB0_13:
	ret;

}
	// .globl	_Z12add_not_zeroPfi
.visible .entry _Z12add_not_zeroPfi(
	.param .u64 .ptr .align 1 _Z12add_not_zeroPfi_param_0,
	.param .u32 _Z12add_not_zeroPfi_param_1
)
{
	.reg .pred 	%p<10>;
	.reg .b32 	%r<27>;
	.reg .b64 	%rd<16>;

	ld.param.u64 	%rd8, [_Z12add_not_zeroPfi_param_0];
	ld.param.u32 	%r16, [_Z12add_not_zeroPfi_param_1];
	cvta.to.global.u64 	%rd1, %rd8;
	setp.lt.s32 	%p1, %r16, 1;
	@%p1 bra 	$L__BB1_13;
	and.b32  	%r1, %r16, 15;
	setp.lt.u32 	%p2, %r16, 16;
	mov.b32 	%r24, 0;
	@%p2 bra 	$L__BB1_4;
	and.b32  	%r24, %r16, 2147483632;
	neg.s32 	%r22, %r24;
	add.s64 	%rd14, %rd1, 32;
$L__BB1_3:
	.pragma "nounroll";
	mov.b32 	%r18, 1092616192;
	st.global.u32 	[%rd14+-32], %r18;
	st.global.u32 	[%rd14+-28], %r18;
	st.global.u32 	[%rd14+-24], %r18;
	st.global.u32 	[%rd14+-20], %r18;
	st.global.u32 	[%rd14+-16], %r18;
	st.global.u32 	[%rd14+-12], %r18;
	st.global.u32 	[%rd14+-8], %r18;
	st.global.u32 	[%rd14+-4], %r18;
	st.global.u32 	[%rd14], %r18;
	st.global.u32 	[%rd14+4], %r18;
	st.global.u32 	[%rd14+8], %r18;
	st.global.u32 	[%rd14+12], %r18;
	st.global.u32 	[%rd14+16], %r18;
	st.global.u32 	[%rd14+20], %r18;
	st.global.u32 	[%rd14+24], %r18;
	st.global.u32 	[%rd14+28], %r18;
	add.s32 	%r22, %r22, 16;
	add.s64 	%rd14, %rd14, 64;
	setp.ne.s32 	%p3, %r22, 0;
	@%p3 bra 	$L__BB1_3;
$L__BB1_4:
	setp.eq.s32 	%p4, %r1, 0;
	@%p4 bra 	$L__BB1_13;
	and.b32  	%r7, %r16, 7;
	setp.lt.u32 	%p5, %r1, 8;
	@%p5 bra 	$L__BB1_7;
	mul.wide.u32 	%rd9, %r24, 4;
	add.s64 	%rd10, %rd1, %rd9;
	mov.b32 	%r19, 1092616192;
	st.global.u32 	[%rd10], %r19;
	st.global.u32 	[%rd10+4], %r19;
	st.global.u32 	[%rd10+8], %r19;
	st.global.u32 	[%rd10+12], %r19;
	st.global.u32 	[%rd10+16], %r19;
	st.global.u32 	[%rd10+20], %r19;
	st.global.u32 	[%rd10+24], %r19;
	st.global.u32 	[%rd10+28], %r19;
	add.s32 	%r24, %r24, 8;
$L__BB1_7:
	setp.eq.s32 	%p6, %r7, 0;
	@%p6 bra 	$L__BB1_13;
	and.b32  	%r10, %r16, 3;
	setp.lt.u32 	%p7, %r7, 4;
	@%p7 bra 	$L__BB1_10;
	mul.wide.u32 	%rd11, %r24, 4;
	add.s64 	%rd12, %rd1, %rd11;
	mov.b32 	%r20, 1092616192;
	st.global.u32 	[%rd12], %r20;
	st.global.u32 	[%rd12+4], %r20;
	st.global.u32 	[%rd12+8], %r20;
	st.global.u32 	[%rd12+12], %r20;
	add.s32 	%r24, %r24, 4;
$L__BB1_10:
	setp.eq.s32 	%p8, %r10, 0;
	@%p8 bra 	$L__BB1_13;
	mul.wide.u32 	%rd13, %r24, 4;
	add.s64 	%rd15, %rd1, %rd13;
	neg.s32 	%r26, %r10;
$L__BB1_12:
	.pragma "nounroll";
	mov.b32 	%r21, 1092616192;
	st.global.u32 	[%rd15], %r21;
	add.s64 	%rd15, %rd15, 4;
	add.s32 	%r26, %r26, 1;
	setp.ne.s32 	%p9, %r26, 0;
	@%p9 bra 	$L__BB1_12;
$L__BB1_13:
	ret;

}
	// .globl	_Z8add_tradPfi
.visible .entry _Z8add_tradPfi(
	.param .u64 .ptr .align 1 _Z8add_tradPfi_param_0,
	.param .u32 _Z8add_tradPfi_param_1
)
{
	.reg .pred 	%p<10>;
	.reg .b32 	%r<27>;
	.reg .b64 	%rd<16>;

	ld.param.u64 	%rd8, [_Z8add_tradPfi_param_0];
	ld.param.u32 	%r16, [_Z8add_tradPfi_param_1];
	cvta.to.global.u64 	%rd1, %rd8;
	setp.lt.s32 	%p1, %r16, 1;
	@%p1 bra 	$L__BB2_13;
	and.b32  	%r1, %r16, 15;
	setp.lt.u32 	%p2, %r16, 16;
	mov.b32 	%r24, 0;
	@%p2 bra 	$L__BB2_4;
	and.b32  	%r24, %r16, 2147483632;
	neg.s32 	%r22, %r24;
	add.s64 	%rd14, %rd1, 32;
$L__BB2_3:
	.pragma "nounroll";
	mov.b32 	%r18, 1092616192;
	st.global.u32 	[%rd14+-32], %r18;
	st.global.u32 	[%rd14+-28], %r18;
	st.global.u32 	[%rd14+-24], %r18;
	st.global.u32 	[%rd14+-20], %r18;
	st.global.u32 	[%rd14+-16], %r18;
	st.global.u32 	[%rd14+-12], %r18;
	st.global.u32 	[%rd14+-8], %r18;
	st.global.u32 	[%rd14+-4], %r18;
	st.global.u32 	[%rd14], %r18;
	st.global.u32 	[%rd14+4], %r18;
	st.global.u32 	[%rd14+8], %r18;
	st.global.u32 	[%rd14+12], %r18;
	st.global.u32 	[%rd14+16], %r18;
	st.global.u32 	[%rd14+20], %r18;
	st.global.u32 	[%rd14+24], %r18;
	st.global.u32 	[%rd14+28], %r18;
	add.s32 	%r22, %r22, 16;
	add.s64 	%rd14, %rd14, 64;
	setp.ne.s32 	%p3, %r22, 0;
	@%p3 bra 	$L__BB2_3;
$L__BB2_4:
	setp.eq.s32 	%p4, %r1, 0;
	@%p4 bra 	$L__BB2_13;
	and.b32  	%r7, %r16, 7;
	setp.lt.u32 	%p5, %r1, 8;
	@%p5 bra 	$L__BB2_7;
	mul.wide.u32 	%rd9, %r24, 4;
	add.s64 	%rd10, %rd1, %rd9;
	mov.b32 	%r19, 1092616192;
	st.global.u32 	[%rd10], %r19;
	st.global.u32 	[%rd10+4], %r19;
	st.global.u32 	[%rd10+8], %r19;
	st.global.u32 	[%rd10+12], %r19;
	st.global.u32 	[%rd10+16], %r19;
	st.global.u32 	[%rd10+20], %r19;
	st.global.u32 	[%rd10+24], %r19;
	st.global.u32 	[%rd10+28], %r19;
	add.s32 	%r24, %r24, 8;
$L__BB2_7:
	setp.eq.s32 	%p6, %r7, 0;
	@%p6 bra 	$L__BB2_13;
	and.b32  	%r10, %r16, 3;
	setp.lt.u32 	%p7, %r7, 4;
	@%p7 bra 	$L__BB2_10;
	mul.wide.u32 	%rd11, %r24, 4;
	add.s64 	%rd12, %rd1, %rd11;
	mov.b32 	%r20, 1092616192;
	st.global.u32 	[%rd12], %r20;
	st.global.u32 	[%rd12+4], %r20;
	st.global.u32 	[%rd12+8], %r20;
	st.global.u32 	[%rd12+12], %r20;
	add.s32 	%r24, %r24, 4;
$L__BB2_10:
	setp.eq.s32 	%p8, %r10, 0;
	@%p8 bra 	$L__BB2_13;
	mul.wide.u32 	%rd13, %r24, 4;
	add.s64 	%rd15, %rd1, %rd13;
	neg.s32 	%r26, %r10;
$L__BB2_12:
	.pragma "nounroll";
	mov.b32 	%r21, 1092616192;
	st.global.u32 	[%rd15], %r21;
	add.s64 	%rd15, %rd15, 4;
	add.s32 	%r26, %r26, 1;
	setp.ne.s32 	%p9, %r26, 0;
	@%p9 bra 	$L__BB2_12;
$L__BB2_13:
	ret;

}


// ===== COMPILED SASS (sm_100) =====

	.target	sm_100

	.elftype	@"ET_EXEC"


//--------------------- .note.nv.tkinfo           --------------------------
	.section	.note.nv.tkinfo,"",@"SHT_NOTE"
	.sectionflags	@"SHF_NOTE_NV_TKINFO"
	.tkinfo
        /*0018*/ 	.word	0x00000002
        /*0030*/ 	.string	""
        /*0030*/ 	.string	"ptxas"
        /*0030*/ 	.string	"Cuda compilation tools, release 13.0, V13.0.88"
        /*0030*/ 	.string	"Build cuda_13.0.r13.0/compiler.36424714_0"
        /*0030*/ 	.string	"-arch sm_100 -m 64 "



//--------------------- .note.nv.cuinfo           --------------------------
	.section	.note.nv.cuinfo,"",@"SHT_NOTE"
	.sectionflags	@"SHF_NOTE_NV_CUINFO"
        /*0018*/ 	.short	0x0002
        /*001a*/ 	.short	0x0064
        /*001c*/ 	.short	0x0082
	.zero		2


//--------------------- .nv.info                  --------------------------
	.section	.nv.info,"",@"SHT_CUDA_INFO"
	.align	4


	//----- nvinfo : EIATTR_REGCOUNT
	.align		4
        /*0000*/ 	.byte	0x04, 0x2f
        /*0002*/ 	.short	(.L_1 - .L_0)
	.align		4
.L_0:
        /*0004*/ 	.word	index@(_Z3addPfi)
        /*0008*/ 	.word	0x0000000c


	//----- nvinfo : EIATTR_FRAME_SIZE
	.align		4
.L_1:
        /*000c*/ 	.byte	0x04, 0x11
        /*000e*/ 	.short	(.L_3 - .L_2)
	.align		4
.L_2:
        /*0010*/ 	.word	index@(_Z3addPfi)
        /*0014*/ 	.word	0x00000000


	//----- nvinfo : EIATTR_REGCOUNT
	.align		4
.L_3:
        /*0018*/ 	.byte	0x04, 0x2f
        /*001a*/ 	.short	(.L_5 - .L_4)
	.align		4
.L_4:
        /*001c*/ 	.word	index@(_Z12add_not_zeroPfi)
        /*0020*/ 	.word	0x0000000c


	//----- nvinfo : EIATTR_FRAME_SIZE
	.align		4
.L_5:
        /*0024*/ 	.byte	0x04, 0x11
        /*0026*/ 	.short	(.L_7 - .L_6)
	.align		4
.L_6:
        /*0028*/ 	.word	index@(_Z12add_not_zeroPfi)
        /*002c*/ 	.word	0x00000000


	//----- nvinfo : EIATTR_REGCOUNT
	.align		4
.L_7:
        /*0030*/ 	.byte	0x04, 0x2f
        /*0032*/ 	.short	(.L_9 - .L_8)
	.align		4
.L_8:
        /*0034*/ 	.word	index@(_Z8add_tradPfi)
        /*0038*/ 	.word	0x0000000c


	//----- nvinfo : EIATTR_FRAME_SIZE
	.align		4
.L_9:
        /*003c*/ 	.byte	0x04, 0x11
        /*003e*/ 	.short	(.L_11 - .L_10)
	.align		4
.L_10:
        /*0040*/ 	.word	index@(_Z8add_tradPfi)
        /*0044*/ 	.word	0x00000000


	//----- nvinfo : EIATTR_MIN_STACK_SIZE
	.align		4
.L_11:
        /*0048*/ 	.byte	0x04, 0x12
        /*004a*/ 	.short	(.L_13 - .L_12)
	.align		4
.L_12:
        /*004c*/ 	.word	index@(_Z8add_tradPfi)
        /*0050*/ 	.word	0x00000000


	//----- nvinfo : EIATTR_MIN_STACK_SIZE
	.align		4
.L_13:
        /*0054*/ 	.byte	0x04, 0x12
        /*0056*/ 	.short	(.L_15 - .L_14)
	.align		4
.L_14:
        /*0058*/ 	.word	index@(_Z12add_not_zeroPfi)
        /*005c*/ 	.word	0x00000000


	//----- nvinfo : EIATTR_MIN_STACK_SIZE
	.align		4
.L_15:
        /*0060*/ 	.byte	0x04, 0x12
        /*0062*/ 	.short	(.L_17 - .L_16)
	.align		4
.L_16:
        /*0064*/ 	.word	index@(_Z3addPfi)
        /*0068*/ 	.word	0x00000000
.L_17:


//--------------------- .nv.compat                --------------------------
	.section	.nv.compat,"",@"SHT_CUDA_COMPAT_INFO"
	.align	4
        /*0000*/ 	.byte	0x02, 0x09, 0x00, 0x00, 0x02, 0x02, 0x01, 0x00, 0x02, 0x05, 0x05, 0x00, 0x03, 0x07, 0x01, 0x01
        /*0010*/ 	.byte	0x02, 0x03, 0x00, 0x00, 0x02, 0x06, 0x01, 0x00, 0x04, 0x0b, 0x08, 0x00, 0x09, 0x00, 0x00, 0x00
        /*0020*/ 	.byte	0x00, 0x00, 0x00, 0x00


//--------------------- .nv.info._Z8add_tradPfi   --------------------------
	.section	.nv.info._Z8add_tradPfi,"",@"SHT_CUDA_INFO"
	.sectionflags	@""
	.align	4


	//----- nvinfo : EIATTR_CUDA_API_VERSION
	.align		4
        /*0000*/ 	.byte	0x04, 0x37
        /*0002*/ 	.short	(.L_19 - .L_18)
.L_18:
        /*0004*/ 	.word	0x00000082


	//----- nvinfo : EIATTR_KPARAM_INFO
	.align		4
.L_19:
        /*0008*/ 	.byte	0x04, 0x17
        /*000a*/ 	.short	(.L_21 - .L_20)
.L_20:
        /*000c*/ 	.word	0x00000000
        /*0010*/ 	.short	0x0001
        /*0012*/ 	.short	0x0008
        /*0014*/ 	.byte	0x00, 0xf0, 0x11, 0x00


	//----- nvinfo : EIATTR_KPARAM_INFO
	.align		4
.L_21:
        /*0018*/ 	.byte	0x04, 0x17
        /*001a*/ 	.short	(.L_23 - .L_22)
.L_22:
        /*001c*/ 	.word	0x00000000
        /*0020*/ 	.short	0x0000
        /*0022*/ 	.short	0x0000
        /*0024*/ 	.byte	0x00, 0xf5, 0x21, 0x00


	//----- nvinfo : EIATTR_SPARSE_MMA_MASK
	.align		4
.L_23:
        /*0028*/ 	.byte	0x03, 0x50
        /*002a*/ 	.short	0x0000


	//----- nvinfo : EIATTR_MAXREG_COUNT
	.align		4
        /*002c*/ 	.byte	0x03, 0x1b
        /*002e*/ 	.short	0x00ff


	//----- nvinfo : EIATTR_MERCURY_ISA_VERSION
	.align		4
        /*0030*/ 	.byte	0x03, 0x5f
        /*0032*/ 	.short	0x0101


	//----- nvinfo : EIATTR_VRC_CTA_INIT_COUNT
	.align		4
        /*0034*/ 	.byte	0x02, 0x4a
	.zero		1
	.zero		1


	//----- nvinfo : EIATTR_EXIT_INSTR_OFFSETS
	.align		4
        /*0038*/ 	.byte	0x04, 0x1c
        /*003a*/ 	.short	(.L_25 - .L_24)


	//   ....[0]....
.L_24:
        /*003c*/ 	.word	0x00000030


	//   ....[1]....
        /*0040*/ 	.word	0x00000290


	//   ....[2]....
        /*0044*/ 	.word	0x000003a0


	//   ....[3]....
        /*0048*/ 	.word	0x00000470


	//   ....[4]....
        /*004c*/ 	.word	0x00000520


	//----- nvinfo : EIATTR_CBANK_PARAM_SIZE
	.align		4
.L_25:
        /*0050*/ 	.byte	0x03, 0x19
        /*0052*/ 	.short	0x000c


	//----- nvinfo : EIATTR_PARAM_CBANK
	.align		4
        /*0054*/ 	.byte	0x04, 0x0a
        /*0056*/ 	.short	(.L_27 - .L_26)
	.align		4
.L_26:
        /*0058*/ 	.word	index@(.nv.constant0._Z8add_tradPfi)
        /*005c*/ 	.short	0x0380
        /*005e*/ 	.short	0x000c


	//----- nvinfo : EIATTR_SW_WAR
	.align		4
.L_27:
        /*0060*/ 	.byte	0x04, 0x36
        /*0062*/ 	.short	(.L_29 - .L_28)
.L_28:
        /*0064*/ 	.word	0x00000008
.L_29:


//--------------------- .nv.info._Z12add_not_zeroPfi --------------------------
	.section	.nv.info._Z12add_not_zeroPfi,"",@"SHT_CUDA_INFO"
	.sectionflags	@""
	.align	4


	//----- nvinfo : EIATTR_CUDA_API_VERSION
	.align		4
        /*0000*/ 	.byte	0x04, 0x37
        /*0002*/ 	.short	(.L_31 - .L_30)
.L_30:
        /*0004*/ 	.word	0x00000082


	//----- nvinfo : EIATTR_KPARAM_INFO
	.align		4
.L_31:
        /*0008*/ 	.byte	0x04, 0x17
        /*000a*/ 	.short	(.L_33 - .L_32)
.L_32:
        /*000c*/ 	.word	0x00000000
        /*0010*/ 	.short	0x0001
        /*0012*/ 	.short	0x0008
        /*0014*/ 	.byte	0x00, 0xf0, 0x11, 0x00


	//----- nvinfo : EIATTR_KPARAM_INFO
	.align		4
.L_33:
        /*0018*/ 	.byte	0x04, 0x17
        /*001a*/ 	.short	(.L_35 - .L_34)
.L_34:
        /*001c*/ 	.word	0x00000000
        /*0020*/ 	.short	0x0000
        /*0022*/ 	.short	0x0000
        /*0024*/ 	.byte	0x00, 0xf5, 0x21, 0x00


	//----- nvinfo : EIATTR_SPARSE_MMA_MASK
	.align		4
.L_35:
        /*0028*/ 	.byte	0x03, 0x50
        /*002a*/ 	.short	0x0000


	//----- nvinfo : EIATTR_MAXREG_COUNT
	.align		4
        /*002c*/ 	.byte	0x03, 0x1b
        /*002e*/ 	.short	0x00ff


	//----- nvinfo : EIATTR_MERCURY_ISA_VERSION
	.align		4
        /*0030*/ 	.byte	0x03, 0x5f
        /*0032*/ 	.short	0x0101


	//----- nvinfo : EIATTR_VRC_CTA_INIT_COUNT
	.align		4
        /*0034*/ 	.byte	0x02, 0x4a
	.zero		1
	.zero		1


	//----- nvinfo : EIATTR_EXIT_INSTR_OFFSETS
	.align		4
        /*0038*/ 	.byte	0x04, 0x1c
        /*003a*/ 	.short	(.L_37 - .L_36)


	//   ....[0]....
.L_36:
        /*003c*/ 	.word	0x00000030


	//   ....[1]....
        /*0040*/ 	.word	0x00000290


	//   ....[2]....
        /*0044*/ 	.word	0x000003a0


	//   ....[3]....
        /*0048*/ 	.word	0x00000470


	//   ....[4]....
        /*004c*/ 	.word	0x00000520


	//----- nvinfo : EIATTR_CBANK_PARAM_SIZE
	.align		4
.L_37:
        /*0050*/ 	.byte	0x03, 0x19
        /*0052*/ 	.short	0x000c


	//----- nvinfo : EIATTR_PARAM_CBANK
	.align		4
        /*0054*/ 	.byte	0x04, 0x0a
        /*0056*/ 	.short	(.L_39 - .L_38)
	.align		4
.L_38:
        /*0058*/ 	.word	index@(.nv.constant0._Z12add_not_zeroPfi)
        /*005c*/ 	.short	0x0380
        /*005e*/ 	.short	0x000c


	//----- nvinfo : EIATTR_SW_WAR
	.align		4
.L_39:
        /*0060*/ 	.byte	0x04, 0x36
        /*0062*/ 	.short	(.L_41 - .L_40)
.L_40:
        /*0064*/ 	.word	0x00000008
.L_41:


//--------------------- .nv.info._Z3addPfi        --------------------------
	.section	.nv.info._Z3addPfi,"",@"SHT_CUDA_INFO"
	.sectionflags	@""
	.align	4


	//----- nvinfo : EIATTR_CUDA_API_VERSION
	.align		4
        /*0000*/ 	.byte	0x04, 0x37
        /*0002*/ 	.short	(.L_43 - .L_42)
.L_42:
        /*0004*/ 	.word	0x00000082


	//----- nvinfo : EIATTR_KPARAM_INFO
	.align		4
.L_43:
        /*0008*/ 	.byte	0x04, 0x17
        /*000a*/ 	.short	(.L_45 - .L_44)
.L_44:
        /*000c*/ 	.word	0x00000000
        /*0010*/ 	.short	0x0001
        /*0012*/ 	.short	0x0008
        /*0014*/ 	.byte	0x00, 0xf0, 0x11, 0x00


	//----- nvinfo : EIATTR_KPARAM_INFO
	.align		4
.L_45:
        /*0018*/ 	.byte	0x04, 0x17
        /*001a*/ 	.short	(.L_47 - .L_46)
.L_46:
        /*001c*/ 	.word	0x00000000
        /*0020*/ 	.short	0x0000
        /*0022*/ 	.short	0x0000
        /*0024*/ 	.byte	0x00, 0xf5, 0x21, 0x00


	//----- nvinfo : EIATTR_SPARSE_MMA_MASK
	.align		4
.L_47:
        /*0028*/ 	.byte	0x03, 0x50
        /*002a*/ 	.short	0x0000


	//----- nvinfo : EIATTR_MAXREG_COUNT
	.align		4
        /*002c*/ 	.byte	0x03, 0x1b
        /*002e*/ 	.short	0x00ff


	//----- nvinfo : EIATTR_MERCURY_ISA_VERSION
	.align		4
        /*0030*/ 	.byte	0x03, 0x5f
        /*0032*/ 	.short	0x0101


	//----- nvinfo : EIATTR_VRC_CTA_INIT_COUNT
	.align		4
        /*0034*/ 	.byte	0x02, 0x4a
	.zero		1
	.zero		1


	//----- nvinfo : EIATTR_EXIT_INSTR_OFFSETS
	.align		4
        /*0038*/ 	.byte	0x04, 0x1c
        /*003a*/ 	.short	(.L_49 - .L_48)


	//   ....[0]....
.L_48:
        /*003c*/ 	.word	0x00000030


	//   ....[1]....
        /*0040*/ 	.word	0x00000290


	//   ....[2]....
        /*0044*/ 	.word	0x000003a0


	//   ....[3]....
        /*0048*/ 	.word	0x00000470


	//   ....[4]....
        /*004c*/ 	.word	0x00000520


	//----- nvinfo : EIATTR_CBANK_PARAM_SIZE
	.align		4
.L_49:
        /*0050*/ 	.byte	0x03, 0x19
        /*0052*/ 	.short	0x000c


	//----- nvinfo : EIATTR_PARAM_CBANK
	.align		4
        /*0054*/ 	.byte	0x04, 0x0a
        /*0056*/ 	.short	(.L_51 - .L_50)
	.align		4
.L_50:
        /*0058*/ 	.word	index@(.nv.constant0._Z3addPfi)
        /*005c*/ 	.short	0x0380
        /*005e*/ 	.short	0x000c


	//----- nvinfo : EIATTR_SW_WAR
	.align		4
.L_51:
        /*0060*/ 	.byte	0x04, 0x36
        /*0062*/ 	.short	(.L_53 - .L_52)
.L_52:
        /*0064*/ 	.word	0x00000008
.L_53:


//--------------------- .nv.callgraph             --------------------------
	.section	.nv.callgraph,"",@"SHT_CUDA_CALLGRAPH"
	.align	4
	.sectionentsize	8
	.align		4
        /*0000*/ 	.word	0x00000000
	.align		4
        /*0004*/ 	.word	0xffffffff
	.align		4
        /*0008*/ 	.word	0x00000000
	.align		4
        /*000c*/ 	.word	0xfffffffe
	.align		4
        /*0010*/ 	.word	0x00000000
	.align		4
        /*0014*/ 	.word	0xfffffffd
	.align		4
        /*0018*/ 	.word	0x00000000
	.align		4
        /*001c*/ 	.word	0xfffffffc


//--------------------- .text._Z8add_tradPfi      --------------------------
	.section	.text._Z8add_tradPfi,"ax",@progbits
	.align	128
        .global         _Z8add_tradPfi
        .type           _Z8add_tradPfi,@function
        .size           _Z8add_tradPfi,(.L_x_18 - _Z8add_tradPfi)
        .other          _Z8add_tradPfi,@"STO_CUDA_ENTRY STV_DEFAULT"
_Z8add_tradPfi:
.text._Z8add_tradPfi:
[----:B------:R-:W-:Y:S08]  /*0000*/  LDC R1, c[0x0][0x37c] ;  /* 0x0000df00ff017b82 */ /* 0x000ff00000000800 */
[----:B------:R-:W0:Y:S02]  /*0010*/  LDC R6, c[0x0][0x388] ;  /* 0x0000e200ff067b82 */ /* 0x000e240000000800 */
[----:B0-----:R-:W-:-:S13]  /*0020*/  ISETP.GE.AND P0, PT, R6, 0x1, PT ;  /* 0x000000010600780c */ /* 0x001fda0003f06270 */
[----:B------:R-:W-:Y:S05]  /*0030*/  @!P0 EXIT ;  /* 0x000000000000894d */ /* 0x000fea0003800000 */
[C---:B------:R-:W-:Y:S01]  /*0040*/  ISETP.GE.U32.AND P1, PT, R6.reuse, 0x10, PT ;  /* 0x000000100600780c */ /* 0x040fe20003f26070 */
[----:B------:R-:W0:Y:S01]  /*0050*/  LDCU.64 UR6, c[0x0][0x358] ;  /* 0x00006b00ff0677ac */ /* 0x000e220008000a00 */
[----:B------:R-:W-:Y:S01]  /*0060*/  LOP3.LUT R8, R6, 0xf, RZ, 0xc0, !PT ;  /* 0x0000000f06087812 */ /* 0x000fe200078ec0ff */
[----:B------:R-:W-:-:S03]  /*0070*/  IMAD.MOV.U32 R5, RZ, RZ, RZ ;  /* 0x000000ffff057224 */ /* 0x000fc600078e00ff */
[----:B------:R-:W-:-:S07]  /*0080*/  ISETP.NE.AND P0, PT, R8, RZ, PT ;  /* 0x000000ff0800720c */ /* 0x000fce0003f05270 */
[----:B------:R-:W-:Y:S06]  /*0090*/  @!P1 BRA `(.L_x_0) ;  /* 0x00000000007c9947 */ /* 0x000fec0003800000 */
[----:B------:R-:W1:Y:S01]  /*00a0*/  LDCU.64 UR4, c[0x0][0x380] ;  /* 0x00007000ff0477ac */ /* 0x000e620008000a00 */
[----:B------:R-:W-:Y:S01]  /*00b0*/  LOP3.LUT R5, R6, 0x7ffffff0, RZ, 0xc0, !PT ;  /* 0x7ffffff006057812 */ /* 0x000fe200078ec0ff */
[----:B------:R-:W-:-:S04]  /*00c0*/  IMAD.MOV.U32 R9, RZ, RZ, 0x41200000 ;  /* 0x41200000ff097424 */ /* 0x000fc800078e00ff */
[----:B------:R-:W-:Y:S01]  /*00d0*/  IMAD.MOV R0, RZ, RZ, -R5 ;  /* 0x000000ffff007224 */ /* 0x000fe200078e0a05 */
[----:B-1----:R-:W-:-:S04]  /*00e0*/  UIADD3 UR4, UP0, UPT, UR4, 0x20, URZ ;  /* 0x0000002004047890 */ /* 0x002fc8000ff1e0ff */
[----:B------:R-:W-:Y:S02]  /*00f0*/  UIADD3.X UR5, UPT, UPT, URZ, UR5, URZ, UP0, !UPT ;  /* 0x00000005ff057290 */ /* 0x000fe400087fe4ff */
[----:B------:R-:W-:-:S04]  /*0100*/  IMAD.U32 R4, RZ, RZ, UR4 ;  /* 0x00000004ff047e24 */ /* 0x000fc8000f8e00ff */
[----:B------:R-:W-:-:S07]  /*0110*/  MOV R7, UR5 ;  /* 0x0000000500077c02 */ /* 0x000fce0008000f00 */
.L_x_1:
[----:B------:R-:W-:Y:S02]  /*0120*/  VIADD R0, R0, 0x10 ;  /* 0x0000001000007836 */ /* 0x000fe40000000000 */
[----:B-1----:R-:W-:Y:S02]  /*0130*/  IMAD.MOV.U32 R2, RZ, RZ, R4 ;  /* 0x000000ffff027224 */ /* 0x002fe400078e0004 */
[----:B------:R-:W-:Y:S01]  /*0140*/  IMAD.MOV.U32 R3, RZ, RZ, R7 ;  /* 0x000000ffff037224 */ /* 0x000fe200078e0007 */
[----:B------:R-:W-:Y:S02]  /*0150*/  ISETP.NE.AND P1, PT, R0, RZ, PT ;  /* 0x000000ff0000720c */ /* 0x000fe40003f25270 */
[----:B------:R-:W-:Y:S02]  /*0160*/  IADD3 R4, P2, PT, R2, 0x40, RZ ;  /* 0x0000004002047810 */ /* 0x000fe40007f5e0ff */
[----:B0-----:R1:W-:Y:S02]  /*0170*/  STG.E desc[UR6][R2.64+-0x20], R9 ;  /* 0xffffe00902007986 */ /* 0x0013e4000c101906 */
[----:B------:R-:W-:-:S02]  /*0180*/  IADD3.X R7, PT, PT, RZ, R3, RZ, P2, !PT ;  /* 0x00000003ff077210 */ /* 0x000fc400017fe4ff */
[----:B------:R1:W-:Y:S04]  /*0190*/  STG.E desc[UR6][R2.64+-0x1c], R9 ;  /* 0xffffe40902007986 */ /* 0x0003e8000c101906 */
        /* <DEDUP_REMOVED lines=13> */
[----:B------:R1:W-:Y:S01]  /*0270*/  STG.E desc[UR6][R2.64+0x1c], R9 ;  /* 0x00001c0902007986 */ /* 0x0003e2000c101906 */
[----:B------:R-:W-:Y:S05]  /*0280*/  @P1 BRA `(.L_x_1) ;  /* 0xfffffffc00a41947 */ /* 0x000fea000383ffff */
.L_x_0:
[----:B0-----:R-:W-:Y:S05]  /*0290*/  @!P0 EXIT ;  /* 0x000000000000894d */ /* 0x001fea0003800000 */
[----:B------:R-:W-:Y:S02]  /*02a0*/  ISETP.GE.U32.AND P0, PT, R8, 0x8, PT ;  /* 0x000000080800780c */ /* 0x000fe40003f06070 */
[----:B------:R-:W-:-:S04]  /*02b0*/  LOP3.LUT R4, R6, 0x7, RZ, 0xc0, !PT ;  /* 0x0000000706047812 */ /* 0x000fc800078ec0ff */
[----:B------:R-:W-:-:S07]  /*02c0*/  ISETP.NE.AND P1, PT, R4, RZ, PT ;  /* 0x000000ff0400720c */ /* 0x000fce0003f25270 */
[----:B------:R-:W-:Y:S06]  /*02d0*/  @!P0 BRA `(.L_x_2) ;  /* 0x0000000000308947 */ /* 0x000fec0003800000 */
[----:B-1----:R-:W0:Y:S01]  /*02e0*/  LDC.64 R2, c[0x0][0x380] ;  /* 0x0000e000ff027b82 */ /* 0x002e220000000a00 */
[----:B------:R-:W-:Y:S02]  /*02f0*/  IMAD.MOV.U32 R7, RZ, RZ, 0x41200000 ;  /* 0x41200000ff077424 */ /* 0x000fe400078e00ff */
[----:B0-----:R-:W-:-:S04]  /*0300*/  IMAD.WIDE.U32 R2, R5, 0x4, R2 ;  /* 0x0000000405027825 */ /* 0x001fc800078e0002 */
[----:B------:R-:W-:Y:S01]  /*0310*/  VIADD R5, R5, 0x8 ;  /* 0x0000000805057836 */ /* 0x000fe20000000000 */
[----:B------:R0:W-:Y:S04]  /*0320*/  STG.E desc[UR6][R2.64], R7 ;  /* 0x0000000702007986 */ /* 0x0001e8000c101906 */
[----:B------:R0:W-:Y:S04]  /*0330*/  STG.E desc[UR6][R2.64+0x4], R7 ;  /* 0x0000040702007986 */ /* 0x0001e8000c101906 */
[----:B------:R0:W-:Y:S04]  /*0340*/  STG.E desc[UR6][R2.64+0x8], R7 ;  /* 0x0000080702007986 */ /* 0x0001e8000c101906 */
[----:B------:R0:W-:Y:S04]  /*0350*/  STG.E desc[UR6][R2.64+0xc], R7 ;  /* 0x00000c0702007986 */ /* 0x0001e8000c101906 */
[----:B------:R0:W-:Y:S04]  /*0360*/  STG.E desc[UR6][R2.64+0x10], R7 ;  /* 0x0000100702007986 */ /* 0x0001e8000c101906 */
[----:B------:R0:W-:Y:S04]  /*0370*/  STG.E desc[UR6][R2.64+0x14], R7 ;  /* 0x0000140702007986 */ /* 0x0001e8000c101906 */
[----:B------:R0:W-:Y:S04]  /*0380*/  STG.E desc[UR6][R2.64+0x18], R7 ;  /* 0x0000180702007986 */ /* 0x0001e8000c101906 */
[----:B------:R0:W-:Y:S02]  /*0390*/  STG.E desc[UR6][R2.64+0x1c], R7 ;  /* 0x00001c0702007986 */ /* 0x0001e4000c101906 */
.L_x_2:
[----:B------:R-:W-:Y:S05]  /*03a0*/  @!P1 EXIT ;  /* 0x000000000000994d */ /* 0x000fea0003800000 */
[----:B------:R-:W-:Y:S02]  /*03b0*/  ISETP.GE.U32.AND P0, PT, R4, 0x4, PT ;  /* 0x000000040400780c */ /* 0x000fe40003f06070 */
[----:B------:R-:W-:-:S04]  /*03c0*/  LOP3.LUT R0, R6, 0x3, RZ, 0xc0, !PT ;  /* 0x0000000306007812 */ /* 0x000fc800078ec0ff */
[----:B------:R-:W-:-:S07]  /*03d0*/  ISETP.NE.AND P1, PT, R0, RZ, PT ;  /* 0x000000ff0000720c */ /* 0x000fce0003f25270 */
[----:B------:R-:W-:Y:S06]  /*03e0*/  @!P0 BRA `(.L_x_3) ;  /* 0x0000000000208947 */ /* 0x000fec0003800000 */
[----:B01----:R-:W0:Y:S01]  /*03f0*/  LDC.64 R2, c[0x0][0x380] ;  /* 0x0000e000ff027b82 */ /* 0x003e220000000a00 */
[----:B------:R-:W-:Y:S02]  /*0400*/  IMAD.MOV.U32 R7, RZ, RZ, 0x41200000 ;  /* 0x41200000ff077424 */ /* 0x000fe400078e00ff */
[C---:B0-----:R-:W-:Y:S01]  /*0410*/  IMAD.WIDE.U32 R2, R5.reuse, 0x4, R2 ;  /* 0x0000000405027825 */ /* 0x041fe200078e0002 */
[----:B------:R-:W-:-:S04]  /*0420*/  IADD3 R5, PT, PT, R5, 0x4, RZ ;  /* 0x0000000405057810 */ /* 0x000fc80007ffe0ff */
[----:B------:R2:W-:Y:S04]  /*0430*/  STG.E desc[UR6][R2.64], R7 ;  /* 0x0000000702007986 */ /* 0x0005e8000c101906 */
[----:B------:R2:W-:Y:S04]  /*0440*/  STG.E desc[UR6][R2.64+0x4], R7 ;  /* 0x0000040702007986 */ /* 0x0005e8000c101906 */
[----:B------:R2:W-:Y:S04]  /*0450*/  STG.E desc[UR6][R2.64+0x8], R7 ;  /* 0x0000080702007986 */ /* 0x0005e8000c101906 */
[----:B------:R2:W-:Y:S02]  /*0460*/  STG.E desc[UR6][R2.64+0xc], R7 ;  /* 0x00000c0702007986 */ /* 0x0005e4000c101906 */
.L_x_3:
[----:B------:R-:W-:Y:S05]  /*0470*/  @!P1 EXIT ;  /* 0x000000000000994d */ /* 0x000fea0003800000 */
[----:B012---:R-:W0:Y:S01]  /*0480*/  LDC.64 R2, c[0x0][0x380] ;  /* 0x0000e000ff027b82 */ /* 0x007e220000000a00 */
[----:B------:R-:W-:Y:S02]  /*0490*/  IMAD.MOV R0, RZ, RZ, -R0 ;  /* 0x000000ffff007224 */ /* 0x000fe400078e0a00 */
[----:B0-----:R-:W-:-:S04]  /*04a0*/  IMAD.WIDE.U32 R2, R5, 0x4, R2 ;  /* 0x0000000405027825 */ /* 0x001fc800078e0002 */
[----:B------:R-:W-:-:S07]  /*04b0*/  IMAD.MOV.U32 R5, RZ, RZ, 0x41200000 ;  /* 0x41200000ff057424 */ /* 0x000fce00078e00ff */
.L_x_4:
[----:B------:R-:W-:Y:S01]  /*04c0*/  IADD3 R0, PT, PT, R0, 0x1, RZ ;  /* 0x0000000100007810 */ /* 0x000fe20007ffe0ff */
[----:B------:R0:W-:Y:S03]  /*04d0*/  STG.E desc[UR6][R2.64], R5 ;  /* 0x0000000502007986 */ /* 0x0001e6000c101906 */
[----:B------:R-:W-:Y:S02]  /*04e0*/  ISETP.NE.AND P0, PT, R0, RZ, PT ;  /* 0x000000ff0000720c */ /* 0x000fe40003f05270 */
[----:B0-----:R-:W-:-:S05]  /*04f0*/  IADD3 R2, P1, PT, R2, 0x4, RZ ;  /* 0x0000000402027810 */ /* 0x001fca0007f3e0ff */
[----:B------:R-:W-:-:S06]  /*0500*/  IMAD.X R3, RZ, RZ, R3, P1 ;  /* 0x000000ffff037224 */ /* 0x000fcc00008e0603 */
[----:B------:R-:W-:Y:S05]  /*0510*/  @P0 BRA `(.L_x_4) ;  /* 0xfffffffc00e80947 */ /* 0x000fea000383ffff */
[----:B------:R-:W-:Y:S05]  /*0520*/  EXIT ;  /* 0x000000000000794d */ /* 0x000fea0003800000 */
.L_x_5:
[----:B------:R-:W-:-:S00]  /*0530*/  BRA `(.L_x_5) ;  /* 0xfffffffc00fc7947 */ /* 0x000fc0000383ffff */
[----:B------:R-:W-:-:S00]  /*0540*/  NOP ;  /* 0x0000000000007918 */ /* 0x000fc00000000000 */
        /* <DEDUP_REMOVED lines=11> */
.L_x_18:


//--------------------- .text._Z12add_not_zeroPfi --------------------------
	.section	.text._Z12add_not_zeroPfi,"ax",@progbits
	.align	128
        .global         _Z12add_not_zeroPfi
        .type           _Z12add_not_zeroPfi,@function
        .size           _Z12add_not_zeroPfi,(.L_x_19 - _Z12add_not_zeroPfi)
        .other          _Z12add_not_zeroPfi,@"STO_CUDA_ENTRY STV_DEFAULT"
_Z12add_not_zeroPfi:
.text._Z12add_not_zeroPfi:
        /* <DEDUP_REMOVED lines=18> */
.L_x_7:
        /* <DEDUP_REMOVED lines=23> */
.L_x_6:
        /* <DEDUP_REMOVED lines=17> */
.L_x_8:
        /* <DEDUP_REMOVED lines=13> */
.L_x_9:
[----:B------:R-:W-:Y:S05]  /*0470*/  @!P1 EXIT ;  /* 0x000000000000994d */ /* 0x000fea0003800000 */
[----:B012---:R-:W0:Y:S01]  /*0480*/  LDC.64 R2, c[0x0][0x380] ;  /* 0x0000e000ff027b82 */ /* 0x007e220000000a00 */
[----:B------:R-:W-:Y:S02]  /*0490*/  IMAD.MOV R0, RZ, RZ, -R0 ;  /* 0x000000ffff007224 */ /* 0x000fe400078e0a00 */
[----:B0-----:R-:W-:-:S04]  /*04a0*/  IMAD.WIDE.U32 R2, R5, 0x4, R2 ;  /* 0x0000000405027825 */ /* 0x001fc800078e0002 */
[----:B------:R-:W-:-:S07]  /*04b0*/  IMAD.MOV.U32 R5, RZ, RZ, 0x41200000 ;  /* 0x41200000ff057424 */ /* 0x000fce00078e00ff */
.L_x_10:
[----:B------:R-:W-:Y:S01]  /*04c0*/  IADD3 R0, PT, PT, R0, 0x1, RZ ;  /* 0x0000000100007810 */ /* 0x000fe20007ffe0ff */
[----:B------:R0:W-:Y:S03]  /*04d0*/  STG.E desc[UR6][R2.64], R5 ;  /* 0x0000000502007986 */ /* 0x0001e6000c101906 */
[----:B------:R-:W-:Y:S02]  /*04e0*/  ISETP.NE.AND P0, PT, R0, RZ, PT ;  /* 0x000000ff0000720c */ /* 0x000fe40003f05270 */
[----:B0-----:R-:W-:-:S05]  /*04f0*/  IADD3 R2, P1, PT, R2, 0x4, RZ ;  /* 0x0000000402027810 */ /* 0x001fca0007f3e0ff */
[----:B------:R-:W-:-:S06]  /*0500*/  IMAD.X R3, RZ, RZ, R3, P1 ;  /* 0x000000ffff037224 */ /* 0x000fcc00008e0603 */
[----:B------:R-:W-:Y:S05]  /*0510*/  @P0 BRA `(.L_x_10) ;  /* 0xfffffffc00e80947 */ /* 0x000fea000383ffff */
[----:B------:R-:W-:Y:S05]  /*0520*/  EXIT ;  /* 0x000000000000794d */ /* 0x000fea0003800000 */
.L_x_11:
        /* <DEDUP_REMOVED lines=13> */
.L_x_19:


//--------------------- .text._Z3addPfi           --------------------------
	.section	.text._Z3addPfi,"ax",@progbits
	.align	128
        .global         _Z3addPfi
        .type           _Z3addPfi,@function
        .size           _Z3addPfi,(.L_x_20 - _Z3addPfi)
        .other          _Z3addPfi,@"STO_CUDA_ENTRY STV_DEFAULT"
_Z3addPfi:
.text._Z3addPfi:
        /* <DEDUP_REMOVED lines=18> */
.L_x_13:
        /* <DEDUP_REMOVED lines=23> */
.L_x_12:
        /* <DEDUP_REMOVED lines=17> */
.L_x_14:
        /* <DEDUP_REMOVED lines=13> */
.L_x_15:
[----:B------:R-:W-:Y:S05]  /*0470*/  @!P1 EXIT ;  /* 0x000000000000994d */ /* 0x000fea0003800000 */
[----:B012---:R-:W0:Y:S01]  /*0480*/  LDC.64 R2, c[0x0][0x380] ;  /* 0x0000e000ff027b82 */ /* 0x007e220000000a00 */
[----:B------:R-:W-:Y:S02]  /*0490*/  IMAD.MOV R0, RZ, RZ, -R0 ;  /* 0x000000ffff007224 */ /* 0x000fe400078e0a00 */
[----:B0-----:R-:W-:-:S04]  /*04a0*/  IMAD.WIDE.U32 R2, R5, 0x4, R2 ;  /* 0x0000000405027825 */ /* 0x001fc800078e0002 */
[----:B------:R-:W-:-:S07]  /*04b0*/  IMAD.MOV.U32 R5, RZ, RZ, 0x3f800000 ;  /* 0x3f800000ff057424 */ /* 0x000fce00078e00ff */
.L_x_16:
[----:B------:R-:W-:Y:S01]  /*04c0*/  IADD3 R0, PT, PT, R0, 0x1, RZ ;  /* 0x0000000100007810 */ /* 0x000fe20007ffe0ff */
[----:B------:R0:W-:Y:S03]  /*04d0*/  STG.E desc[UR6][R2.64], R5 ;  /* 0x0000000502007986 */ /* 0x0001e6000c101906 */
[----:B------:R-:W-:Y:S02]  /*04e0*/  ISETP.NE.AND P0, PT, R0, RZ, PT ;  /* 0x000000ff0000720c */ /* 0x000fe40003f05270 */
[----:B0-----:R-:W-:-:S05]  /*04f0*/  IADD3 R2, P1, PT, R2, 0x4, RZ ;  /* 0x0000000402027810 */ /* 0x001fca0007f3e0ff */
[----:B------:R-:W-:-:S06]  /*0500*/  IMAD.X R3, RZ, RZ, R3, P1 ;  /* 0x000000ffff037224 */ /* 0x000fcc00008e0603 */
[----:B------:R-:W-:Y:S05]  /*0510*/  @P0 BRA `(.L_x_16) ;  /* 0xfffffffc00e80947 */ /* 0x000fea000383ffff */
[----:B------:R-:W-:Y:S05]  /*0520*/  EXIT ;  /* 0x000000000000794d */ /* 0x000fea0003800000 */
.L_x_17:
        /* <DEDUP_REMOVED lines=13> */
.L_x_20:


//--------------------- .nv.shared.reserved.0     --------------------------
	.section	.nv.shared.reserved.0,"aw",@nobits
	.weak		__nv_reservedSMEM_offset_0_alias
	.size		__nv_reservedSMEM_offset_0_alias, 0, 64
	.other		__nv_reservedSMEM_offset_0_alias,@"STO_CUDA_RESERVED_SHARED STV_DEFAULT"
__nv_reservedSMEM_offset_0_alias:
	.zero		0
	.zero		64


//--------------------- .nv.constant0._Z8add_tradPfi --------------------------
	.section	.nv.constant0._Z8add_tradPfi,"a",@progbits
	.sectionflags	@""
	.align	4
.nv.constant0._Z8add_tradPfi:
	.zero		908


//--------------------- .nv.constant0._Z12add_not_zeroPfi --------------------------
	.section	.nv.constant0._Z12add_not_zeroPfi,"a",@progbits
	.sectionflags	@""
	.align	4
.nv.constant0._Z12add_not_zeroPfi:
	.zero		908


//--------------------- .nv.constant0._Z3addPfi   --------------------------
	.section	.nv.constant0._Z3addPfi,"a",@progbits
	.sectionflags	@""
	.align	4
.nv.constant0._Z3addPfi:
	.zero		908


//--------------------- SYMBOLS --------------------------

	.type		.nv.reservedSmem.offset0,@object
	.size		.nv.reservedSmem.offset0,0x4
